//
// Generated by NVIDIA NVVM Compiler
//
// Compiler Build ID: CL-36424714
// Cuda compilation tools, release 13.0, V13.0.88
// Based on NVVM 20.0.0
//

.version 9.0
.target sm_100
.address_size 64

	// .globl	_Z18kernel1_hgemv_fp16P6__halfS0_S0_

.visible .entry _Z18kernel1_hgemv_fp16P6__halfS0_S0_(
	.param .u64 .ptr .align 1 _Z18kernel1_hgemv_fp16P6__halfS0_S0__param_0,
	.param .u64 .ptr .align 1 _Z18kernel1_hgemv_fp16P6__halfS0_S0__param_1,
	.param .u64 .ptr .align 1 _Z18kernel1_hgemv_fp16P6__halfS0_S0__param_2
)
{
	.reg .pred 	%p<3>;
	.reg .b16 	%rs<102>;
	.reg .b32 	%r<13>;
	.reg .b32 	%f<2>;
	.reg .b64 	%rd<16>;

	ld.param.u64 	%rd5, [_Z18kernel1_hgemv_fp16P6__halfS0_S0__param_0];
	ld.param.u64 	%rd6, [_Z18kernel1_hgemv_fp16P6__halfS0_S0__param_1];
	ld.param.u64 	%rd7, [_Z18kernel1_hgemv_fp16P6__halfS0_S0__param_2];
	mov.u32 	%r7, %tid.x;
	mov.u32 	%r8, %ntid.x;
	mov.u32 	%r9, %ctaid.x;
	mad.lo.s32 	%r1, %r8, %r9, %r7;
	setp.gt.s32 	%p1, %r1, 1024;
	@%p1 bra 	$L__BB0_4;
	mov.f32 	%f1, 0f00000000;
	// begin inline asm
	{  cvt.rn.f16.f32 %rs101, %f1;}

	// end inline asm
	shl.b32 	%r11, %r1, 10;
	cvta.to.global.u64 	%rd8, %rd5;
	add.s64 	%rd1, %rd8, 16;
	cvta.to.global.u64 	%rd9, %rd6;
	add.s64 	%rd15, %rd9, 16;
	mov.b32 	%r12, 0;
$L__BB0_2:
	mul.wide.s32 	%rd10, %r11, 2;
	add.s64 	%rd11, %rd1, %rd10;
	ld.global.u16 	%rs6, [%rd11+-16];
	ld.global.u16 	%rs7, [%rd15+-16];
	// begin inline asm
	{mul.f16 %rs5,%rs6,%rs7;
}
	// end inline asm
	// begin inline asm
	{add.f16 %rs8,%rs101,%rs5;
}
	// end inline asm
	ld.global.u16 	%rs12, [%rd11+-14];
	ld.global.u16 	%rs13, [%rd15+-14];
	// begin inline asm
	{mul.f16 %rs11,%rs12,%rs13;
}
	// end inline asm
	// begin inline asm
	{add.f16 %rs14,%rs8,%rs11;
}
	// end inline asm
	ld.global.u16 	%rs18, [%rd11+-12];
	ld.global.u16 	%rs19, [%rd15+-12];
	// begin inline asm
	{mul.f16 %rs17,%rs18,%rs19;
}
	// end inline asm
	// begin inline asm
	{add.f16 %rs20,%rs14,%rs17;
}
	// end inline asm
	ld.global.u16 	%rs24, [%rd11+-10];
	ld.global.u16 	%rs25, [%rd15+-10];
	// begin inline asm
	{mul.f16 %rs23,%rs24,%rs25;
}
	// end inline asm
	// begin inline asm
	{add.f16 %rs26,%rs20,%rs23;
}
	// end inline asm
	ld.global.u16 	%rs30, [%rd11+-8];
	ld.global.u16 	%rs31, [%rd15+-8];
	// begin inline asm
	{mul.f16 %rs29,%rs30,%rs31;
}
	// end inline asm
	// begin inline asm
	{add.f16 %rs32,%rs26,%rs29;
}
	// end inline asm
	ld.global.u16 	%rs36, [%rd11+-6];
	ld.global.u16 	%rs37, [%rd15+-6];
	// begin inline asm
	{mul.f16 %rs35,%rs36,%rs37;
}
	// end inline asm
	// begin inline asm
	{add.f16 %rs38,%rs32,%rs35;
}
	// end inline asm
	ld.global.u16 	%rs42, [%rd11+-4];
	ld.global.u16 	%rs43, [%rd15+-4];
	// begin inline asm
	{mul.f16 %rs41,%rs42,%rs43;
}
	// end inline asm
	// begin inline asm
	{add.f16 %rs44,%rs38,%rs41;
}
	// end inline asm
	ld.global.u16 	%rs48, [%rd11+-2];
	ld.global.u16 	%rs49, [%rd15+-2];
	// begin inline asm
	{mul.f16 %rs47,%rs48,%rs49;
}
	// end inline asm
	// begin inline asm
	{add.f16 %rs50,%rs44,%rs47;
}
	// end inline asm
	ld.global.u16 	%rs54, [%rd11];
	ld.global.u16 	%rs55, [%rd15];
	// begin inline asm
	{mul.f16 %rs53,%rs54,%rs55;
}
	// end inline asm
	// begin inline asm
	{add.f16 %rs56,%rs50,%rs53;
}
	// end inline asm
	ld.global.u16 	%rs60, [%rd11+2];
	ld.global.u16 	%rs61, [%rd15+2];
	// begin inline asm
	{mul.f16 %rs59,%rs60,%rs61;
}
	// end inline asm
	// begin inline asm
	{add.f16 %rs62,%rs56,%rs59;
}
	// end inline asm
	ld.global.u16 	%rs66, [%rd11+4];
	ld.global.u16 	%rs67, [%rd15+4];
	// begin inline asm
	{mul.f16 %rs65,%rs66,%rs67;
}
	// end inline asm
	// begin inline asm
	{add.f16 %rs68,%rs62,%rs65;
}
	// end inline asm
	ld.global.u16 	%rs72, [%rd11+6];
	ld.global.u16 	%rs73, [%rd15+6];
	// begin inline asm
	{mul.f16 %rs71,%rs72,%rs73;
}
	// end inline asm
	// begin inline asm
	{add.f16 %rs74,%rs68,%rs71;
}
	// end inline asm
	ld.global.u16 	%rs78, [%rd11+8];
	ld.global.u16 	%rs79, [%rd15+8];
	// begin inline asm
	{mul.f16 %rs77,%rs78,%rs79;
}
	// end inline asm
	// begin inline asm
	{add.f16 %rs80,%rs74,%rs77;
}
	// end inline asm
	ld.global.u16 	%rs84, [%rd11+10];
	ld.global.u16 	%rs85, [%rd15+10];
	// begin inline asm
	{mul.f16 %rs83,%rs84,%rs85;
}
	// end inline asm
	// begin inline asm
	{add.f16 %rs86,%rs80,%rs83;
}
	// end inline asm
	ld.global.u16 	%rs90, [%rd11+12];
	ld.global.u16 	%rs91, [%rd15+12];
	// begin inline asm
	{mul.f16 %rs89,%rs90,%rs91;
}
	// end inline asm
	// begin inline asm
	{add.f16 %rs92,%rs86,%rs89;
}
	// end inline asm
	ld.global.u16 	%rs96, [%rd11+14];
	ld.global.u16 	%rs97, [%rd15+14];
	// begin inline asm
	{mul.f16 %rs95,%rs96,%rs97;
}
	// end inline asm
	// begin inline asm
	{add.f16 %rs101,%rs92,%rs95;
}
	// end inline asm
	add.s32 	%r12, %r12, 16;
	add.s32 	%r11, %r11, 16;
	add.s64 	%rd15, %rd15, 32;
	setp.ne.s32 	%p2, %r12, 1024;
	@%p2 bra 	$L__BB0_2;
	cvta.to.global.u64 	%rd12, %rd7;
	mul.wide.s32 	%rd13, %r1, 2;
	add.s64 	%rd14, %rd12, %rd13;
	st.global.u16 	[%rd14], %rs101;
$L__BB0_4:
	ret;

}


// ===== COMPILED SASS (sm_100) =====

	.target	sm_100

	.elftype	@"ET_EXEC"


//--------------------- .note.nv.tkinfo           --------------------------
	.section	.note.nv.tkinfo,"",@"SHT_NOTE"
	.sectionflags	@"SHF_NOTE_NV_TKINFO"
	.tkinfo
        /*0018*/ 	.word	0x00000002
        /*0030*/ 	.string	""
        /*0030*/ 	.string	"ptxas"
        /*0030*/ 	.string	"Cuda compilation tools, release 13.0, V13.0.88"
        /*0030*/ 	.string	"Build cuda_13.0.r13.0/compiler.36424714_0"
        /*0030*/ 	.string	"-arch sm_100 -m 64 "



//--------------------- .note.nv.cuinfo           --------------------------
	.section	.note.nv.cuinfo,"",@"SHT_NOTE"
	.sectionflags	@"SHF_NOTE_NV_CUINFO"
        /*0018*/ 	.short	0x0002
        /*001a*/ 	.short	0x0064
        /*001c*/ 	.short	0x0082
	.zero		2


//--------------------- .nv.info                  --------------------------
	.section	.nv.info,"",@"SHT_CUDA_INFO"
	.align	4


	//----- nvinfo : EIATTR_REGCOUNT
	.align		4
        /*0000*/ 	.byte	0x04, 0x2f
        /*0002*/ 	.short	(.L_1 - .L_0)
	.align		4
.L_0:
        /*0004*/ 	.word	index@(_Z18kernel1_hgemv_fp16P6__halfS0_S0_)
        /*0008*/ 	.word	0x0000001e


	//----- nvinfo : EIATTR_FRAME_SIZE
	.align		4
.L_1:
        /*000c*/ 	.byte	0x04, 0x11
        /*000e*/ 	.short	(.L_3 - .L_2)
	.align		4
.L_2:
        /*0010*/ 	.word	index@(_Z18kernel1_hgemv_fp16P6__halfS0_S0_)
        /*0014*/ 	.word	0x00000000


	//----- nvinfo : EIATTR_MIN_STACK_SIZE
	.align		4
.L_3:
        /*0018*/ 	.byte	0x04, 0x12
        /*001a*/ 	.short	(.L_5 - .L_4)
	.align		4
.L_4:
        /*001c*/ 	.word	index@(_Z18kernel1_hgemv_fp16P6__halfS0_S0_)
        /*0020*/ 	.word	0x00000000
.L_5:


//--------------------- .nv.compat                --------------------------
	.section	.nv.compat,"",@"SHT_CUDA_COMPAT_INFO"
	.align	4
        /*0000*/ 	.byte	0x02, 0x09, 0x00, 0x00, 0x02, 0x02, 0x01, 0x00, 0x02, 0x05, 0x05, 0x00, 0x03, 0x07, 0x01, 0x01
        /*0010*/ 	.byte	0x02, 0x03, 0x00, 0x00, 0x02, 0x06, 0x01, 0x00, 0x04, 0x0b, 0x08, 0x00, 0x09, 0x00, 0x00, 0x00
        /*0020*/ 	.byte	0x00, 0x00, 0x00, 0x00


//--------------------- .nv.info._Z18kernel1_hgemv_fp16P6__halfS0_S0_ --------------------------
	.section	.nv.info._Z18kernel1_hgemv_fp16P6__halfS0_S0_,"",@"SHT_CUDA_INFO"
	.sectionflags	@""
	.align	4


	//----- nvinfo : EIATTR_CUDA_API_VERSION
	.align		4
        /*0000*/ 	.byte	0x04, 0x37
        /*0002*/ 	.short	(.L_7 - .L_6)
.L_6:
        /*0004*/ 	.word	0x00000082


	//----- nvinfo : EIATTR_KPARAM_INFO
	.align		4
.L_7:
        /*0008*/ 	.byte	0x04, 0x17
        /*000a*/ 	.short	(.L_9 - .L_8)
.L_8:
        /*000c*/ 	.word	0x00000000
        /*0010*/ 	.short	0x0002
        /*0012*/ 	.short	0x0010
        /*0014*/ 	.byte	0x00, 0xf5, 0x21, 0x00


	//----- nvinfo : EIATTR_KPARAM_INFO
	.align		4
.L_9:
        /*0018*/ 	.byte	0x04, 0x17
        /*001a*/ 	.short	(.L_11 - .L_10)
.L_10:
        /*001c*/ 	.word	0x00000000
        /*0020*/ 	.short	0x0001
        /*0022*/ 	.short	0x0008
        /*0024*/ 	.byte	0x00, 0xf5, 0x21, 0x00


	//----- nvinfo : EIATTR_KPARAM_INFO
	.align		4
.L_11:
        /*0028*/ 	.byte	0x04, 0x17
        /*002a*/ 	.short	(.L_13 - .L_12)
.L_12:
        /*002c*/ 	.word	0x00000000
        /*0030*/ 	.short	0x0000
        /*0032*/ 	.short	0x0000
        /*0034*/ 	.byte	0x00, 0xf5, 0x21, 0x00


	//----- nvinfo : EIATTR_SPARSE_MMA_MASK
	.align		4
.L_13:
        /*0038*/ 	.byte	0x03, 0x50
        /*003a*/ 	.short	0x0000


	//----- nvinfo : EIATTR_MAXREG_COUNT
	.align		4
        /*003c*/ 	.byte	0x03, 0x1b
        /*003e*/ 	.short	0x00ff


	//----- nvinfo : EIATTR_MERCURY_ISA_VERSION
	.align		4
        /*0040*/ 	.byte	0x03, 0x5f
        /*0042*/ 	.short	0x0101


	//----- nvinfo : EIATTR_VRC_CTA_INIT_COUNT
	.align		4
        /*0044*/ 	.byte	0x02, 0x4a
	.zero		1
	.zero		1


	//----- nvinfo : EIATTR_EXIT_INSTR_OFFSETS
	.align		4
        /*0048*/ 	.byte	0x04, 0x1c
        /*004a*/ 	.short	(.L_15 - .L_14)


	//   ....[0]....
.L_14:
        /*004c*/ 	.word	0x00000060


	//   ....[1]....
        /*0050*/ 	.word	0x000004e0


	//----- nvinfo : EIATTR_CBANK_PARAM_SIZE
	.align		4
.L_15:
        /*0054*/ 	.byte	0x03, 0x19
        /*0056*/ 	.short	0x0018


	//----- nvinfo : EIATTR_PARAM_CBANK
	.align		4
        /*0058*/ 	.byte	0x04, 0x0a
        /*005a*/ 	.short	(.L_17 - .L_16)
	.align		4
.L_16:
        /*005c*/ 	.word	index@(.nv.constant0._Z18kernel1_hgemv_fp16P6__halfS0_S0_)
        /*0060*/ 	.short	0x0380
        /*0062*/ 	.short	0x0018


	//----- nvinfo : EIATTR_SW_WAR
	.align		4
.L_17:
        /*0064*/ 	.byte	0x04, 0x36
        /*0066*/ 	.short	(.L_19 - .L_18)
.L_18:
        /*0068*/ 	.word	0x00000008
.L_19:


//--------------------- .nv.callgraph             --------------------------
	.section	.nv.callgraph,"",@"SHT_CUDA_CALLGRAPH"
	.align	4
	.sectionentsize	8
	.align		4
        /*0000*/ 	.word	0x00000000
	.align		4
        /*0004*/ 	.word	0xffffffff
	.align		4
        /*0008*/ 	.word	0x00000000
	.align		4
        /*000c*/ 	.word	0xfffffffe
	.align		4
        /*0010*/ 	.word	0x00000000
	.align		4
        /*0014*/ 	.word	0xfffffffd
	.align		4
        /*0018*/ 	.word	0x00000000
	.align		4
        /*001c*/ 	.word	0xfffffffc


//--------------------- .text._Z18kernel1_hgemv_fp16P6__halfS0_S0_ --------------------------
	.section	.text._Z18kernel1_hgemv_fp16P6__halfS0_S0_,"ax",@progbits
	.align	128
        .global         _Z18kernel1_hgemv_fp16P6__halfS0_S0_
        .type           _Z18kernel1_hgemv_fp16P6__halfS0_S0_,@function
        .size           _Z18kernel1_hgemv_fp16P6__halfS0_S0_,(.L_x_2 - _Z18kernel1_hgemv_fp16P6__halfS0_S0_)
        .other          _Z18kernel1_hgemv_fp16P6__halfS0_S0_,@"STO_CUDA_ENTRY STV_DEFAULT"
_Z18kernel1_hgemv_fp16P6__halfS0_S0_:
.text._Z18kernel1_hgemv_fp16P6__halfS0_S0_:
[----:B------:R-:W-:Y:S01]  /*0000*/  LDC R1, c[0x0][0x37c] ;  /* 0x0000df00ff017b82 */ /* 0x000fe20000000800 */
[----:B------:R-:W0:Y:S01]  /*0010*/  S2R R0, SR_TID.X ;  /* 0x0000000000007919 */ /* 0x000e220000002100 */
[----:B------:R-:W0:Y:S01]  /*0020*/  LDCU UR4, c[0x0][0x360] ;  /* 0x00006c00ff0477ac */ /* 0x000e220008000800 */
[----:B------:R-:W0:Y:S02]  /*0030*/  S2R R3, SR_CTAID.X ;  /* 0x0000000000037919 */ /* 0x000e240000002500 */
[----:B0-----:R-:W-:-:S05]  /*0040*/  IMAD R0, R3, UR4, R0 ;  /* 0x0000000403007c24 */ /* 0x001fca000f8e0200 */
[----:B------:R-:W-:-:S13]  /*0050*/  ISETP.GT.AND P0, PT, R0, 0x400, PT ;  /* 0x000004000000780c */ /* 0x000fda0003f04270 */
[----:B------:R-:W-:Y:S05]  /*0060*/  @P0 EXIT ;  /* 0x000000000000094d */ /* 0x000fea0003800000 */
[----:B------:R-:W0:Y:S01]  /*0070*/  LDCU.128 UR8, c[0x0][0x380] ;  /* 0x00007000ff0877ac */ /* 0x000e220008000c00 */
[----:B------:R-:W-:Y:S02]  /*0080*/  SHF.L.U32 R6, R0, 0xa, RZ ;  /* 0x0000000a00067819 */ /* 0x000fe400000006ff */
[----:B------:R-:W-:Y:S01]  /*0090*/  PRMT R25, RZ, 0x7610, R25 ;  /* 0x00007610ff197816 */ /* 0x000fe20000000019 */
[----:B------:R-:W1:Y:S01]  /*00a0*/  LDCU.64 UR12, c[0x0][0x358] ;  /* 0x00006b00ff0c77ac */ /* 0x000e620008000a00 */
[----:B0-----:R-:W-:Y:S02]  /*00b0*/  UIADD3 UR4, UP1, UPT, UR10, 0x10, URZ ;  /* 0x000000100a047890 */ /* 0x001fe4000ff3e0ff */
[----:B------:R-:W-:Y:S02]  /*00c0*/  UIADD3 UR6, UP0, UPT, UR8, 0x10, URZ ;  /* 0x0000001008067890 */ /* 0x000fe4000ff1e0ff */
[----:B------:R-:W-:Y:S02]  /*00d0*/  UIADD3.X UR5, UPT, UPT, URZ, UR11, URZ, UP1, !UPT ;  /* 0x0000000bff057290 */ /* 0x000fe40008ffe4ff */
[----:B------:R-:W-:Y:S01]  /*00e0*/  MOV R2, UR4 ;  /* 0x0000000400027c02 */ /* 0x000fe20008000f00 */
[----:B------:R-:W-:Y:S01]  /*00f0*/  UIADD3.X UR7, UPT, UPT, URZ, UR9, URZ, UP0, !UPT ;  /* 0x00000009ff077290 */ /* 0x000fe200087fe4ff */
[----:B------:R-:W-:-:S02]  /*0100*/  UMOV UR4, URZ ;  /* 0x000000ff00047c82 */ /* 0x000fc40008000000 */
[----:B-1----:R-:W-:-:S09]  /*0110*/  MOV R3, UR5 ;  /* 0x0000000500037c02 */ /* 0x002fd20008000f00 */
.L_x_0:
[----:B------:R-:W-:Y:S01]  /*0120*/  MOV R4, UR6 ;  /* 0x0000000600047c02 */ /* 0x000fe20008000f00 */
[----:B------:R-:W2:Y:S01]  /*0130*/  LDG.E.U16 R11, desc[UR12][R2.64+-0x10] ;  /* 0xfffff00c020b7981 */ /* 0x000ea2000c1e1500 */
[----:B------:R-:W-:-:S03]  /*0140*/  MOV R5, UR7 ;  /* 0x0000000700057c02 */ /* 0x000fc60008000f00 */
[----:B------:R-:W3:Y:S01]  /*0150*/  LDG.E.U16 R26, desc[UR12][R2.64+-0xe] ;  /* 0xfffff20c021a7981 */ /* 0x000ee2000c1e1500 */
[----:B------:R-:W-:-:S03]  /*0160*/  IMAD.WIDE R4, R6, 0x2, R4 ;  /* 0x0000000206047825 */ /* 0x000fc600078e0204 */
[----:B------:R-:W4:Y:S04]  /*0170*/  LDG.E.U16 R19, desc[UR12][R2.64+-0xc] ;  /* 0xfffff40c02137981 */ /* 0x000f28000c1e1500 */
[----:B------:R-:W2:Y:S04]  /*0180*/  LDG.E.U16 R10, desc[UR12][R4.64+-0x10] ;  /* 0xfffff00c040a7981 */ /* 0x000ea8000c1e1500 */
[----:B------:R-:W3:Y:S04]  /*0190*/  LDG.E.U16 R27, desc[UR12][R4.64+-0xe] ;  /* 0xfffff20c041b7981 */ /* 0x000ee8000c1e1500 */
[----:B------:R-:W4:Y:S04]  /*01a0*/  LDG.E.U16 R20, desc[UR12][R4.64+-0xc] ;  /* 0xfffff40c04147981 */ /* 0x000f28000c1e1500 */
[----:B------:R-:W5:Y:S04]  /*01b0*/  LDG.E.U16 R22, desc[UR12][R2.64+-0xa] ;  /* 0xfffff60c02167981 */ /* 0x000f68000c1e1500 */
        /* <DEDUP_REMOVED lines=12> */
[----:B------:R-:W5:Y:S01]  /*0280*/  LDG.E.U16 R13, desc[UR12][R4.64+0x2] ;  /* 0x0000020c040d7981 */ /* 0x000f62000c1e1500 */
[----:B--2---:R-:W-:-:S03]  /*0290*/  HFMA2 R10, R10.H0_H0, R11.H0_H0, R25.H0_H0 ;  /* 0x2000000b0a0a7231 */ /* 0x004fc60000040819 */
[----:B------:R-:W2:Y:S01]  /*02a0*/  LDG.E.U16 R11, desc[UR12][R4.64+0x4] ;  /* 0x0000040c040b7981 */ /* 0x000ea2000c1e1500 */
[----:B---3--:R-:W-:-:S03]  /*02b0*/  HFMA2 R26, R27.H0_H0, R26.H0_H0, R10.H0_H0 ;  /* 0x2000001a1b1a7231 */ /* 0x008fc6000004080a */
[----:B------:R-:W2:Y:S01]  /*02c0*/  LDG.E.U16 R10, desc[UR12][R2.64+0x4] ;  /* 0x0000040c020a7981 */ /* 0x000ea2000c1e1500 */
[----:B----4-:R-:W-:-:S03]  /*02d0*/  HFMA2 R26, R20.H0_H0, R19.H0_H0, R26.H0_H0 ;  /* 0x20000013141a7231 */ /* 0x010fc6000004081a */
[----:B------:R-:W3:Y:S04]  /*02e0*/  LDG.E.U16 R20, desc[UR12][R2.64+0x6] ;  /* 0x0000060c02147981 */ /* 0x000ee8000c1e1500 */
[----:B------:R-:W3:Y:S01]  /*02f0*/  LDG.E.U16 R19, desc[UR12][R4.64+0x6] ;  /* 0x0000060c04137981 */ /* 0x000ee2000c1e1500 */
[----:B-----5:R-:W-:-:S03]  /*0300*/  HFMA2 R26, R21.H0_H0, R22.H0_H0, R26.H0_H0 ;  /* 0x20000016151a7231 */ /* 0x020fc6000004081a */
[----:B------:R-:W4:Y:S04]  /*0310*/  LDG.E.U16 R22, desc[UR12][R2.64+0x8] ;  /* 0x0000080c02167981 */ /* 0x000f28000c1e1500 */
[----:B------:R-:W4:Y:S01]  /*0320*/  LDG.E.U16 R21, desc[UR12][R4.64+0x8] ;  /* 0x0000080c04157981 */ /* 0x000f22000c1e1500 */
[----:B------:R-:W-:-:S03]  /*0330*/  HFMA2 R26, R24.H0_H0, R23.H0_H0, R26.H0_H0 ;  /* 0x20000017181a7231 */ /* 0x000fc6000004081a */
[----:B------:R-:W5:Y:S04]  /*0340*/  LDG.E.U16 R24, desc[UR12][R2.64+0xa] ;  /* 0x00000a0c02187981 */ /* 0x000f68000c1e1500 */
[----:B------:R-:W5:Y:S01]  /*0350*/  LDG.E.U16 R23, desc[UR12][R4.64+0xa] ;  /* 0x00000a0c04177981 */ /* 0x000f62000c1e1500 */
[----:B------:R-:W-:-:S03]  /*0360*/  HFMA2 R27, R17.H0_H0, R18.H0_H0, R26.H0_H0 ;  /* 0x20000012111b7231 */ /* 0x000fc6000004081a */
[----:B------:R-:W5:Y:S04]  /*0370*/  LDG.E.U16 R17, desc[UR12][R2.64+0xc] ;  /* 0x00000c0c02117981 */ /* 0x000f68000c1e1500 */
[----:B------:R-:W5:Y:S04]  /*0380*/  LDG.E.U16 R18, desc[UR12][R4.64+0xc] ;  /* 0x00000c0c04127981 */ /* 0x000f68000c1e1500 */
[----:B------:R0:W5:Y:S04]  /*0390*/  LDG.E.U16 R25, desc[UR12][R4.64+0xe] ;  /* 0x00000e0c04197981 */ /* 0x000168000c1e1500 */
[----:B------:R1:W5:Y:S01]  /*03a0*/  LDG.E.U16 R26, desc[UR12][R2.64+0xe] ;  /* 0x00000e0c021a7981 */ /* 0x000362000c1e1500 */
[----:B------:R-:W-:-:S04]  /*03b0*/  HFMA2 R8, R7.H0_H0, R8.H0_H0, R27.H0_H0 ;  /* 0x2000000807087231 */ /* 0x000fc8000004081b */
[----:B------:R-:W-:-:S04]  /*03c0*/  HFMA2 R7, R16.H0_H0, R9.H0_H0, R8.H0_H0 ;  /* 0x2000000910077231 */ /* 0x000fc80000040808 */
[----:B------:R-:W-:-:S04]  /*03d0*/  HFMA2 R7, R15.H0_H0, R14.H0_H0, R7.H0_H0 ;  /* 0x2000000e0f077231 */ /* 0x000fc80000040807 */
[----:B0-----:R-:W-:Y:S01]  /*03e0*/  HFMA2 R5, R13.H0_H0, R12.H0_H0, R7.H0_H0 ;  /* 0x2000000c0d057231 */ /* 0x001fe20000040807 */
[----:B------:R-:W-:-:S04]  /*03f0*/  UIADD3 UR4, UPT, UPT, UR4, 0x10, URZ ;  /* 0x0000001004047890 */ /* 0x000fc8000fffe0ff */
[----:B------:R-:W-:Y:S01]  /*0400*/  UISETP.NE.AND UP0, UPT, UR4, 0x400, UPT ;  /* 0x000004000400788c */ /* 0x000fe2000bf05270 */
[----:B-1----:R-:W-:Y:S02]  /*0410*/  IADD3 R2, P0, PT, R2, 0x20, RZ ;  /* 0x0000002002027810 */ /* 0x002fe40007f1e0ff */
[----:B------:R-:W-:Y:S02]  /*0420*/  IADD3 R6, PT, PT, R6, 0x10, RZ ;  /* 0x0000001006067810 */ /* 0x000fe40007ffe0ff */
[----:B------:R-:W-:Y:S01]  /*0430*/  IADD3.X R3, PT, PT, RZ, R3, RZ, P0, !PT ;  /* 0x00000003ff037210 */ /* 0x000fe200007fe4ff */
[----:B--2---:R-:W-:-:S04]  /*0440*/  HFMA2 R10, R11.H0_H0, R10.H0_H0, R5.H0_H0 ;  /* 0x2000000a0b0a7231 */ /* 0x004fc80000040805 */
[----:B---3--:R-:W-:-:S04]  /*0450*/  HFMA2 R11, R19.H0_H0, R20.H0_H0, R10.H0_H0 ;  /* 0x20000014130b7231 */ /* 0x008fc8000004080a */
[----:B----4-:R-:W-:-:S04]  /*0460*/  HFMA2 R12, R21.H0_H0, R22.H0_H0, R11.H0_H0 ;  /* 0x20000016150c7231 */ /* 0x010fc8000004080b */
[----:B-----5:R-:W-:-:S04]  /*0470*/  HFMA2 R9, R23.H0_H0, R24.H0_H0, R12.H0_H0 ;  /* 0x2000001817097231 */ /* 0x020fc8000004080c */
[----:B------:R-:W-:-:S04]  /*0480*/  HFMA2 R13, R18.H0_H0, R17.H0_H0, R9.H0_H0 ;  /* 0x20000011120d7231 */ /* 0x000fc80000040809 */
[----:B------:R-:W-:Y:S01]  /*0490*/  HFMA2 R25, R25.H0_H0, R26.H0_H0, R13.H0_H0 ;  /* 0x2000001a19197231 */ /* 0x000fe2000004080d */
[----:B------:R-:W-:Y:S06]  /*04a0*/  BRA.U UP0, `(.L_x_0) ;  /* 0xfffffffd001c7547 */ /* 0x000fec000b83ffff */
[----:B------:R-:W0:Y:S02]  /*04b0*/  LDC.64 R2, c[0x0][0x390] ;  /* 0x0000e400ff027b82 */ /* 0x000e240000000a00 */
[----:B0-----:R-:W-:-:S05]  /*04c0*/  IMAD.WIDE R2, R0, 0x2, R2 ;  /* 0x0000000200027825 */ /* 0x001fca00078e0202 */
[----:B------:R-:W-:Y:S01]  /*04d0*/  STG.E.U16 desc[UR12][R2.64], R25 ;  /* 0x0000001902007986 */ /* 0x000fe2000c10150c */
[----:B------:R-:W-:Y:S05]  /*04e0*/  EXIT ;  /* 0x000000000000794d */ /* 0x000fea0003800000 */
.L_x_1:
[----:B------:R-:W-:-:S00]  /*04f0*/  BRA `(.L_x_1) ;  /* 0xfffffffc00fc7947 */ /* 0x000fc0000383ffff */
[----:B------:R-:W-:-:S00]  /*0500*/  NOP ;  /* 0x0000000000007918 */ /* 0x000fc00000000000 */
[----:B------:R-:W-:-:S00]  /*0510*/  NOP ;  /* 0x0000000000007918 */ /* 0x000fc00000000000 */
[----:B------:R-:W-:-:S00]  /*0520*/  NOP ;  /* 0x0000000000007918 */ /* 0x000fc00000000000 */
[----:B------:R-:W-:-:S00]  /*0530*/  NOP ;  /* 0x0000000000007918 */ /* 0x000fc00000000000 */
[----:B------:R-:W-:-:S00]  /*0540*/  NOP ;  /* 0x0000000000007918 */ /* 0x000fc00000000000 */
[----:B------:R-:W-:-:S00]  /*0550*/  NOP ;  /* 0x0000000000007918 */ /* 0x000fc00000000000 */
[----:B------:R-:W-:-:S00]  /*0560*/  NOP ;  /* 0x0000000000007918 */ /* 0x000fc00000000000 */
[----:B------:R-:W-:-:S00]  /*0570*/  NOP ;  /* 0x0000000000007918 */ /* 0x000fc00000000000 */
.L_x_2:


//--------------------- .nv.shared.reserved.0     --------------------------
	.section	.nv.shared.reserved.0,"aw",@nobits
	.weak		__nv_reservedSMEM_offset_0_alias
	.size		__nv_reservedSMEM_offset_0_alias, 0, 64
	.other		__nv_reservedSMEM_offset_0_alias,@"STO_CUDA_RESERVED_SHARED STV_DEFAULT"
__nv_reservedSMEM_offset_0_alias:
	.zero		0
	.zero		64


//--------------------- .nv.constant0._Z18kernel1_hgemv_fp16P6__halfS0_S0_ --------------------------
	.section	.nv.constant0._Z18kernel1_hgemv_fp16P6__halfS0_S0_,"a",@progbits
	.sectionflags	@""
	.align	4
.nv.constant0._Z18kernel1_hgemv_fp16P6__halfS0_S0_:
	.zero		920


//--------------------- SYMBOLS --------------------------

	.type		.nv.reservedSmem.offset0,@object
	.size		.nv.reservedSmem.offset0,0x4
